	.headerflags	@"EF_CUDA_TEXMODE_UNIFIED EF_CUDA_64BIT_ADDRESS EF_CUDA_ACCELERATORS EF_CUDA_SM90 EF_CUDA_VIRTUAL_SM(EF_CUDA_SM90)"
	.elftype	@"ET_EXEC"


//--------------------- .nv.info                  --------------------------
	.section	.nv.info,"",@"SHT_CUDA_INFO"
	.align	4


	//----- nvinfo : EIATTR_REGCOUNT
	.align		4
        /*0000*/ 	.byte	0x04, 0x2f
        /*0002*/ 	.short	(.L_1 - .L_0)
	.align		4
.L_0:
        /*0004*/ 	.word	index@(triton_per_fused_mean_28)
        /*0008*/ 	.word	0x00000011


	//----- nvinfo : EIATTR_MIN_STACK_SIZE
	.align		4
.L_1:
        /*000c*/ 	.byte	0x04, 0x12
        /*000e*/ 	.short	(.L_3 - .L_2)
	.align		4
.L_2:
        /*0010*/ 	.word	index@(triton_per_fused_mean_28)
        /*0014*/ 	.word	0x00000000


	//----- nvinfo : EIATTR_FRAME_SIZE
	.align		4
.L_3:
        /*0018*/ 	.byte	0x04, 0x11
        /*001a*/ 	.short	(.L_5 - .L_4)
	.align		4
.L_4:
        /*001c*/ 	.word	index@(triton_per_fused_mean_28)
        /*0020*/ 	.word	0x00000000


	//----- nvinfo : EIATTR_MIN_STACK_SIZE
	.align		4
.L_5:
        /*0024*/ 	.byte	0x04, 0x12
        /*0026*/ 	.short	(.L_7 - .L_6)
	.align		4
.L_6:
        /*0028*/ 	.word	index@(triton_per_fused_mean_28)
        /*002c*/ 	.word	0x00000000
.L_7:


//--------------------- .nv.info.triton_per_fused_mean_28 --------------------------
	.section	.nv.info.triton_per_fused_mean_28,"",@"SHT_CUDA_INFO"
	.sectionflags	@""
	.align	4


	//----- nvinfo : EIATTR_CUDA_API_VERSION
	.align		4
        /*0000*/ 	.byte	0x04, 0x37
        /*0002*/ 	.short	(.L_9 - .L_8)
.L_8:
        /*0004*/ 	.word	0x0000007c


	//----- nvinfo : EIATTR_KPARAM_INFO
	.align		4
.L_9:
        /*0008*/ 	.byte	0x04, 0x17
        /*000a*/ 	.short	(.L_11 - .L_10)
.L_10:
        /*000c*/ 	.word	0x00000000
        /*0010*/ 	.short	0x0003
        /*0012*/ 	.short	0x0014
        /*0014*/ 	.byte	0x00, 0xf0, 0x11, 0x00


	//----- nvinfo : EIATTR_KPARAM_INFO
	.align		4
.L_11:
        /*0018*/ 	.byte	0x04, 0x17
        /*001a*/ 	.short	(.L_13 - .L_12)
.L_12:
        /*001c*/ 	.word	0x00000000
        /*0020*/ 	.short	0x0002
        /*0022*/ 	.short	0x0010
        /*0024*/ 	.byte	0x00, 0xf0, 0x11, 0x00


	//----- nvinfo : EIATTR_KPARAM_INFO
	.align		4
.L_13:
        /*0028*/ 	.byte	0x04, 0x17
        /*002a*/ 	.short	(.L_15 - .L_14)
.L_14:
        /*002c*/ 	.word	0x00000000
        /*0030*/ 	.short	0x0001
        /*0032*/ 	.short	0x0008
        /*0034*/ 	.byte	0x00, 0xf4, 0x21, 0x00


	//----- nvinfo : EIATTR_KPARAM_INFO
	.align		4
.L_15:
        /*0038*/ 	.byte	0x04, 0x17
        /*003a*/ 	.short	(.L_17 - .L_16)
.L_16:
        /*003c*/ 	.word	0x00000000
        /*0040*/ 	.short	0x0000
        /*0042*/ 	.short	0x0000
        /*0044*/ 	.byte	0x00, 0xf4, 0x21, 0x00


	//----- nvinfo : EIATTR_SPARSE_MMA_MASK
	.align		4
.L_17:
        /*0048*/ 	.byte	0x03, 0x50
        /*004a*/ 	.short	0x0000


	//----- nvinfo : EIATTR_MAXREG_COUNT
	.align		4
        /*004c*/ 	.byte	0x03, 0x1b
        /*004e*/ 	.short	0x00ff


	//----- nvinfo : EIATTR_COOP_GROUP_MASK_REGIDS
	.align		4
        /*0050*/ 	.byte	0x04, 0x29
        /*0052*/ 	.short	(.L_19 - .L_18)


	//   ....[0]....
.L_18:
        /*0054*/ 	.word	0xffffffff


	//   ....[1]....
        /*0058*/ 	.word	0xffffffff


	//   ....[2]....
        /*005c*/ 	.word	0xffffffff


	//   ....[3]....
        /*0060*/ 	.word	0xffffffff


	//   ....[4]....
        /*0064*/ 	.word	0xffffffff


	//   ....[5]....
        /*0068*/ 	.word	0xffffffff


	//   ....[6]....
        /*006c*/ 	.word	0xffffffff


	//----- nvinfo : EIATTR_COOP_GROUP_INSTR_OFFSETS
	.align		4
.L_19:
        /*0070*/ 	.byte	0x04, 0x28
        /*0072*/ 	.short	(.L_21 - .L_20)


	//   ....[0]....
.L_20:
        /*0074*/ 	.word	0x000001f0


	//   ....[1]....
        /*0078*/ 	.word	0x00000200


	//   ....[2]....
        /*007c*/ 	.word	0x00000240


	//   ....[3]....
        /*0080*/ 	.word	0x00000270


	//   ....[4]....
        /*0084*/ 	.word	0x000002c0


	//   ....[5]....
        /*0088*/ 	.word	0x000002f0


	//   ....[6]....
        /*008c*/ 	.word	0x000003f0


	//----- nvinfo : EIATTR_EXIT_INSTR_OFFSETS
	.align		4
.L_21:
        /*0090*/ 	.byte	0x04, 0x1c
        /*0092*/ 	.short	(.L_23 - .L_22)


	//   ....[0]....
.L_22:
        /*0094*/ 	.word	0x000004e0


	//   ....[1]....
        /*0098*/ 	.word	0x00000510


	//----- nvinfo : EIATTR_REQNTID
	.align		4
.L_23:
        /*009c*/ 	.byte	0x04, 0x10
        /*009e*/ 	.short	(.L_25 - .L_24)
.L_24:
        /*00a0*/ 	.word	0x00000040
        /*00a4*/ 	.word	0x00000001
        /*00a8*/ 	.word	0x00000001


	//----- nvinfo : EIATTR_CBANK_PARAM_SIZE
	.align		4
.L_25:
        /*00ac*/ 	.byte	0x03, 0x19
        /*00ae*/ 	.short	0x0018


	//----- nvinfo : EIATTR_PARAM_CBANK
	.align		4
        /*00b0*/ 	.byte	0x04, 0x0a
        /*00b2*/ 	.short	(.L_27 - .L_26)
	.align		4
.L_26:
        /*00b4*/ 	.word	index@(.nv.constant0.triton_per_fused_mean_28)
        /*00b8*/ 	.short	0x0210
        /*00ba*/ 	.short	0x0018


	//----- nvinfo : EIATTR_SW_WAR
	.align		4
.L_27:
        /*00bc*/ 	.byte	0x04, 0x36
        /*00be*/ 	.short	(.L_29 - .L_28)
.L_28:
        /*00c0*/ 	.word	0x00000008
.L_29:


//--------------------- .nv.callgraph             --------------------------
	.section	.nv.callgraph,"",@"SHT_CUDA_CALLGRAPH"
	.align	4
	.sectionentsize	8
	.align		4
        /*0000*/ 	.word	0x00000000
	.align		4
        /*0004*/ 	.word	0xffffffff
	.align		4
        /*0008*/ 	.word	0x00000000
	.align		4
        /*000c*/ 	.word	0xfffffffe
	.align		4
        /*0010*/ 	.word	0x00000000
	.align		4
        /*0014*/ 	.word	0xfffffffd
	.align		4
        /*0018*/ 	.word	0x00000000
	.align		4
        /*001c*/ 	.word	0xfffffffc


//--------------------- .text.triton_per_fused_mean_28 --------------------------
	.section	.text.triton_per_fused_mean_28,"ax",@progbits
	.sectionflags	@"SHF_BARRIERS=1"
	.align	128
        .global         triton_per_fused_mean_28
        .type           triton_per_fused_mean_28,@function
        .size           triton_per_fused_mean_28,(.L_x_1 - triton_per_fused_mean_28)
        .other          triton_per_fused_mean_28,@"STO_CUDA_ENTRY STV_DEFAULT"
triton_per_fused_mean_28:
.text.triton_per_fused_mean_28:
[----:B------:R-:W0:Y:S02]  /*0000*/  LDC R1, c[0x0][0x28] ;  /* 0x00000a00ff017b82 */ /* 0x000e240000000800 */
[----:B------:R-:W1:Y:S01]  /*0010*/  S2R R0, SR_TID.X ;  /* 0x0000000000007919 */ /* 0x000e620000002100 */
[----:B------:R-:W-:Y:S01]  /*0020*/  IMAD.MOV.U32 R8, RZ, RZ, RZ ;  /* 0x000000ffff087224 */ /* 0x000fe200078e00ff */
[----:B------:R-:W2:Y:S01]  /*0030*/  LDC.64 R6, c[0x0][0x218] ;  /* 0x00008600ff067b82 */ /* 0x000ea20000000a00 */
[----:B------:R-:W-:Y:S01]  /*0040*/  ULDC.64 UR6, c[0x0][0x208] ;  /* 0x0000820000067ab9 */ /* 0x000fe20000000a00 */
[----:B------:R-:W3:Y:S01]  /*0050*/  S2R R3, SR_CTAID.X ;  /* 0x0000000000037919 */ /* 0x000ee20000002500 */
[----:B-1----:R-:W-:Y:S01]  /*0060*/  IMAD.SHL.U32 R2, R0, 0x2, RZ ;  /* 0x0000000200027824 */ /* 0x002fe200078e00ff */
[----:B------:R-:W-:Y:S01]  /*0070*/  SHF.R.U32.HI R10, RZ, 0x2, R0 ;  /* 0x00000002ff0a7819 */ /* 0x000fe20000011600 */
[----:B---3--:R-:W-:-:S03]  /*0080*/  IMAD.SHL.U32 R3, R3, 0x8, RZ ;  /* 0x0000000803037824 */ /* 0x008fc600078e00ff */
[----:B------:R-:W-:-:S04]  /*0090*/  LOP3.LUT R2, R2, 0x6, RZ, 0xc0, !PT ;  /* 0x0000000602027812 */ /* 0x000fc800078ec0ff */
[----:B------:R-:W-:-:S04]  /*00a0*/  LOP3.LUT R9, R3, R2, RZ, 0xfc, !PT ;  /* 0x0000000203097212 */ /* 0x000fc800078efcff */
[C---:B------:R-:W-:Y:S01]  /*00b0*/  ISETP.GE.AND P0, PT, R9.reuse, 0x1e0, PT ;  /* 0x000001e00900780c */ /* 0x040fe20003f06270 */
[----:B------:R-:W-:-:S05]  /*00c0*/  IMAD.HI R5, R9, -0x77777777, R8 ;  /* 0x8888888909057827 */ /* 0x000fca00078e0208 */
[----:B------:R-:W-:-:S04]  /*00d0*/  SHF.R.U32.HI R8, RZ, 0x1f, R5 ;  /* 0x0000001fff087819 */ /* 0x000fc80000011605 */
[----:B------:R-:W-:Y:S02]  /*00e0*/  LEA.HI.SX32 R8, R5, R8, 0x1a ;  /* 0x0000000805087211 */ /* 0x000fe400078fd2ff */
[----:B------:R-:W-:-:S03]  /*00f0*/  SGXT.U32 R5, R10, 0x4 ;  /* 0x000000040a05781a */ /* 0x000fc60000000000 */
[----:B------:R-:W-:-:S04]  /*0100*/  IMAD R10, R8, -0x78, R9 ;  /* 0xffffff88080a7824 */ /* 0x000fc800078e0209 */
[----:B------:R-:W-:-:S04]  /*0110*/  IMAD R5, R5, 0x78, R10 ;  /* 0x0000007805057824 */ /* 0x000fc800078e020a */
[----:B------:R-:W-:Y:S01]  /*0120*/  IMAD R5, R8, 0x780, R5 ;  /* 0x0000078008057824 */ /* 0x000fe200078e0205 */
[----:B------:R-:W-:-:S03]  /*0130*/  CS2R R8, SRZ ;  /* 0x0000000000087805 */ /* 0x000fc6000001ff00 */
[----:B--2---:R-:W-:-:S05]  /*0140*/  IMAD.WIDE R6, R5, 0x4, R6 ;  /* 0x0000000405067825 */ /* 0x004fca00078e0206 */
[----:B------:R-:W2:Y:S01]  /*0150*/  @!P0 LDG.E.64 R8, desc[UR6][R6.64] ;  /* 0x0000000606088981 */ /* 0x000ea2000c1e1b00 */
[----:B------:R-:W1:Y:S01]  /*0160*/  S2UR UR5, SR_CgaCtaId ;  /* 0x00000000000579c3 */ /* 0x000e620000008800 */
[----:B------:R-:W-:Y:S01]  /*0170*/  UMOV UR4, 0x400 ;  /* 0x0000040000047882 */ /* 0x000fe20000000000 */
[----:B------:R-:W-:Y:S02]  /*0180*/  ISETP.GE.AND P1, PT, R0, 0x10, PT ;  /* 0x000000100000780c */ /* 0x000fe40003f26270 */
[----:B------:R-:W-:Y:S01]  /*0190*/  LOP3.LUT R3, R3, 0x7, R0, 0xf8, !PT ;  /* 0x0000000703037812 */ /* 0x000fe200078ef800 */
[----:B-1----:R-:W-:Y:S01]  /*01a0*/  UPRMT UR4, UR5, 0x654, UR4 ;  /* 0x0000065405047896 */ /* 0x002fe20008000004 */
[----:B--2---:R-:W-:Y:S02]  /*01b0*/  SEL R8, R8, RZ, !P0 ;  /* 0x000000ff08087207 */ /* 0x004fe40004000000 */
[----:B------:R-:W-:Y:S02]  /*01c0*/  SEL R9, R9, RZ, !P0 ;  /* 0x000000ff09097207 */ /* 0x000fe40004000000 */
[----:B------:R-:W-:-:S02]  /*01d0*/  FSEL R8, R8, RZ, !P0 ;  /* 0x000000ff08087208 */ /* 0x000fc40004000000 */
[----:B------:R-:W-:-:S03]  /*01e0*/  FSEL R9, R9, RZ, !P0 ;  /* 0x000000ff09097208 */ /* 0x000fc60004000000 */
[----:B------:R-:W1:Y:S04]  /*01f0*/  SHFL.BFLY PT, R5, R8, 0x10, 0x1f ;  /* 0x0e001f0008057f89 */ /* 0x000e6800000e0000 */
[----:B------:R-:W2:Y:S01]  /*0200*/  SHFL.BFLY PT, R12, R9, 0x10, 0x1f ;  /* 0x0e001f00090c7f89 */ /* 0x000ea200000e0000 */
[----:B-1----:R-:W-:Y:S01]  /*0210*/  FADD R10, R8, R5 ;  /* 0x00000005080a7221 */ /* 0x002fe20000000000 */
[----:B------:R-:W-:Y:S01]  /*0220*/  SHF.R.U32.HI R8, RZ, 0x3, R0 ;  /* 0x00000003ff087819 */ /* 0x000fe20000011600 */
[----:B--2---:R-:W-:-:S03]  /*0230*/  FADD R12, R9, R12 ;  /* 0x0000000c090c7221 */ /* 0x004fc60000000000 */
[----:B------:R-:W1:Y:S01]  /*0240*/  SHFL.BFLY PT, R5, R10, 0x8, 0x1f ;  /* 0x0d001f000a057f89 */ /* 0x000e6200000e0000 */
[----:B------:R-:W-:Y:S01]  /*0250*/  LOP3.LUT R9, R8, 0x4, RZ, 0xc0, !PT ;  /* 0x0000000408097812 */ /* 0x000fe200078ec0ff */
[----:B------:R-:W-:Y:S02]  /*0260*/  IMAD.SHL.U32 R8, R2, 0x8, RZ ;  /* 0x0000000802087824 */ /* 0x000fe400078e00ff */
[----:B------:R-:W2:Y:S01]  /*0270*/  SHFL.BFLY PT, R11, R12, 0x8, 0x1f ;  /* 0x0d001f000c0b7f89 */ /* 0x000ea200000e0000 */
[----:B-1----:R-:W-:Y:S01]  /*0280*/  FADD R6, R10, R5 ;  /* 0x000000050a067221 */ /* 0x002fe20000000000 */
[C---:B------:R-:W-:Y:S02]  /*0290*/  LOP3.LUT R5, R0.reuse, 0x1f, RZ, 0xc0, !PT ;  /* 0x0000001f00057812 */ /* 0x040fe400078ec0ff */
[----:B------:R-:W-:Y:S01]  /*02a0*/  LOP3.LUT R10, R0, 0x1, RZ, 0xc0, !PT ;  /* 0x00000001000a7812 */ /* 0x000fe200078ec0ff */
[----:B--2---:R-:W-:Y:S01]  /*02b0*/  FADD R11, R12, R11 ;  /* 0x0000000b0c0b7221 */ /* 0x004fe20000000000 */
[----:B------:R-:W1:Y:S01]  /*02c0*/  SHFL.BFLY PT, R7, R6, 0x4, 0x1f ;  /* 0x0c801f0006077f89 */ /* 0x000e6200000e0000 */
[----:B------:R-:W-:-:S02]  /*02d0*/  ISETP.GE.U32.AND P0, PT, R5, 0x4, PT ;  /* 0x000000040500780c */ /* 0x000fc40003f06070 */
[----:B------:R-:W-:Y:S01]  /*02e0*/  LOP3.LUT R5, R8, R9, RZ, 0xfc, !PT ;  /* 0x0000000908057212 */ /* 0x000fe200078efcff */
[----:B------:R-:W2:Y:S01]  /*02f0*/  SHFL.BFLY PT, R14, R11, 0x4, 0x1f ;  /* 0x0c801f000b0e7f89 */ /* 0x000ea200000e0000 */
[----:B-1----:R-:W-:Y:S01]  /*0300*/  FADD R12, R6, R7 ;  /* 0x00000007060c7221 */ /* 0x002fe20000000000 */
[----:B------:R-:W-:Y:S01]  /*0310*/  LEA R6, R0, UR4, 0x2 ;  /* 0x0000000400067c11 */ /* 0x000fe2000f8e10ff */
[----:B--2---:R-:W-:-:S07]  /*0320*/  FADD R14, R11, R14 ;  /* 0x0000000e0b0e7221 */ /* 0x004fce0000000000 */
[----:B------:R-:W-:Y:S01]  /*0330*/  @!P0 STS [R5+UR4], R12 ;  /* 0x0000000c05008988 */ /* 0x000fe20008000804 */
[----:B------:R-:W-:-:S03]  /*0340*/  VIADD R11, R8, UR4 ;  /* 0x00000004080b7c36 */ /* 0x000fc60008000000 */
[----:B------:R1:W-:Y:S01]  /*0350*/  @!P0 STS [R5+UR4+0x8], R14 ;  /* 0x0000080e05008988 */ /* 0x0003e20008000804 */
[----:B------:R-:W-:Y:S01]  /*0360*/  BAR.SYNC.DEFER_BLOCKING 0x0 ;  /* 0x0000000000007b1d */ /* 0x000fe20000010000 */
[----:B------:R-:W-:Y:S01]  /*0370*/  ISETP.NE.U32.AND P0, PT, R10, 0x1, PT ;  /* 0x000000010a00780c */ /* 0x000fe20003f05070 */
[----:B------:R-:W-:Y:S01]  /*0380*/  IMAD R11, R2, -0x4, R11 ;  /* 0xfffffffc020b7824 */ /* 0x000fe200078e020b */
[----:B------:R-:W-:Y:S02]  /*0390*/  SHF.R.U32.HI R2, RZ, 0x3, R0 ;  /* 0x00000003ff027819 */ /* 0x000fe40000011600 */
[C---:B------:R-:W-:Y:S02]  /*03a0*/  ISETP.LT.AND P0, PT, R0.reuse, 0x10, P0 ;  /* 0x000000100000780c */ /* 0x040fe40000701270 */
[----:B-1----:R-:W-:Y:S02]  /*03b0*/  LOP3.LUT R5, R0, 0x7, RZ, 0xc0, !PT ;  /* 0x0000000700057812 */ /* 0x002fe400078ec0ff */
[----:B------:R-:W-:-:S02]  /*03c0*/  SGXT.U32 R2, R2, 0x2 ;  /* 0x000000020202781a */ /* 0x000fc40000000000 */
[----:B------:R-:W-:Y:S01]  /*03d0*/  LEA R10, R5, UR4, 0x2 ;  /* 0x00000004050a7c11 */ /* 0x000fe2000f8e10ff */
[----:B------:R-:W1:Y:S04]  /*03e0*/  @!P1 LDS R4, [R6] ;  /* 0x0000000006049984 */ /* 0x000e680000000800 */
[----:B-1----:R-:W1:Y:S02]  /*03f0*/  SHFL.BFLY PT, R7, R4, 0x1, 0x1f ;  /* 0x0c201f0004077f89 */ /* 0x002e6400000e0000 */
[----:B-1----:R-:W-:Y:S02]  /*0400*/  FADD R7, R4, R7 ;  /* 0x0000000704077221 */ /* 0x002fe40000000000 */
[----:B------:R-:W1:Y:S03]  /*0410*/  LDC.64 R4, c[0x0][0x210] ;  /* 0x00008400ff047b82 */ /* 0x000e660000000a00 */
[----:B------:R-:W-:Y:S05]  /*0420*/  @P0 STS [R6], R7 ;  /* 0x0000000706000388 */ /* 0x000fea0000000800 */
[----:B------:R-:W-:Y:S01]  /*0430*/  BAR.SYNC.DEFER_BLOCKING 0x0 ;  /* 0x0000000000007b1d */ /* 0x000fe20000010000 */
[----:B------:R-:W-:-:S04]  /*0440*/  LOP3.LUT P0, RZ, R9, R2, RZ, 0xfc, !PT ;  /* 0x0000000209ff7212 */ /* 0x000fc8000780fcff */
[C---:B------:R-:W-:Y:S01]  /*0450*/  ISETP.LT.AND P0, PT, R3.reuse, 0x1e0, !P0 ;  /* 0x000001e00300780c */ /* 0x040fe20004701270 */
[----:B-1----:R-:W-:Y:S01]  /*0460*/  IMAD.WIDE R2, R3, 0x4, R4 ;  /* 0x0000000403027825 */ /* 0x002fe200078e0204 */
[----:B------:R-:W-:Y:S04]  /*0470*/  LDS R12, [R8+UR4] ;  /* 0x00000004080c7984 */ /* 0x000fe80008000800 */
[----:B------:R-:W1:Y:S01]  /*0480*/  LDS R13, [R8+UR4+0x8] ;  /* 0x00000804080d7984 */ /* 0x000e620008000800 */
[----:B------:R-:W-:Y:S06]  /*0490*/  BAR.SYNC.DEFER_BLOCKING 0x0 ;  /* 0x0000000000007b1d */ /* 0x000fec0000010000 */
[----:B-1----:R1:W-:Y:S02]  /*04a0*/  STS.64 [R11], R12 ;  /* 0x0000000c0b007388 */ /* 0x0023e40000000a00 */
[----:B------:R-:W-:Y:S06]  /*04b0*/  BAR.SYNC.DEFER_BLOCKING 0x0 ;  /* 0x0000000000007b1d */ /* 0x000fec0000010000 */
[----:B------:R-:W2:Y:S02]  /*04c0*/  LDS R10, [R10] ;  /* 0x000000000a0a7984 */ /* 0x000ea40000000800 */
[----:B------:R-:W-:Y:S06]  /*04d0*/  BAR.SYNC.DEFER_BLOCKING 0x0 ;  /* 0x0000000000007b1d */ /* 0x000fec0000010000 */
[----:B-1----:R-:W-:Y:S05]  /*04e0*/  @!P0 EXIT ;  /* 0x000000000000894d */ /* 0x002fea0003800000 */
[----:B--2---:R-:W-:-:S05]  /*04f0*/  FMUL R5, R10, 0.0625 ;  /* 0x3d8000000a057820 */ /* 0x004fca0000400000 */
[----:B------:R-:W-:Y:S01]  /*0500*/  STG.E desc[UR6][R2.64], R5 ;  /* 0x0000000502007986 */ /* 0x000fe2000c101906 */
[----:B------:R-:W-:Y:S05]  /*0510*/  EXIT ;  /* 0x000000000000794d */ /* 0x000fea0003800000 */
.L_x_0:
[----:B------:R-:W-:-:S00]  /*0520*/  BRA `(.L_x_0) ;  /* 0xfffffffc00fc7947 */ /* 0x000fc0000383ffff */
[----:B------:R-:W-:-:S00]  /*0530*/  NOP ;  /* 0x0000000000007918 */ /* 0x000fc00000000000 */
        /* <DEDUP_REMOVED lines=12> */
.L_x_1:


//--------------------- .nv.shared.triton_per_fused_mean_28 --------------------------
	.section	.nv.shared.triton_per_fused_mean_28,"aw",@nobits
	.sectionflags	@""
	.align	16
	.zero		1024


//--------------------- .nv.constant0.triton_per_fused_mean_28 --------------------------
	.section	.nv.constant0.triton_per_fused_mean_28,"a",@progbits
	.sectionflags	@""
	.align	4
.nv.constant0.triton_per_fused_mean_28:
	.zero		552
